	.headerflags	@"EF_CUDA_TEXMODE_UNIFIED EF_CUDA_64BIT_ADDRESS EF_CUDA_ACCELERATORS EF_CUDA_SM90 EF_CUDA_VIRTUAL_SM(EF_CUDA_SM90)"
	.elftype	@"ET_EXEC"


//--------------------- .nv.info                  --------------------------
	.section	.nv.info,"",@"SHT_CUDA_INFO"
	.align	4


	//----- nvinfo : EIATTR_REGCOUNT
	.align		4
        /*0000*/ 	.byte	0x04, 0x2f
        /*0002*/ 	.short	(.L_3 - .L_2)
	.align		4
.L_2:
        /*0004*/ 	.word	index@(triton_poi_fused__native_batch_norm_legit_no_training_add_mul_softplus_tanh_7)
        /*0008*/ 	.word	0x00000014


	//----- nvinfo : EIATTR_MIN_STACK_SIZE
	.align		4
.L_3:
        /*000c*/ 	.byte	0x04, 0x12
        /*000e*/ 	.short	(.L_5 - .L_4)
	.align		4
.L_4:
        /*0010*/ 	.word	index@(triton_poi_fused__native_batch_norm_legit_no_training_add_mul_softplus_tanh_7)
        /*0014*/ 	.word	0x00000000


	//----- nvinfo : EIATTR_FRAME_SIZE
	.align		4
.L_5:
        /*0018*/ 	.byte	0x04, 0x11
        /*001a*/ 	.short	(.L_7 - .L_6)
	.align		4
.L_6:
        /*001c*/ 	.word	index@(triton_poi_fused__native_batch_norm_legit_no_training_add_mul_softplus_tanh_7)
        /*0020*/ 	.word	0x00000000


	//----- nvinfo : EIATTR_MIN_STACK_SIZE
	.align		4
.L_7:
        /*0024*/ 	.byte	0x04, 0x12
        /*0026*/ 	.short	(.L_9 - .L_8)
	.align		4
.L_8:
        /*0028*/ 	.word	index@(triton_poi_fused__native_batch_norm_legit_no_training_add_mul_softplus_tanh_7)
        /*002c*/ 	.word	0x00000000
.L_9:


//--------------------- .nv.info.triton_poi_fused__native_batch_norm_legit_no_training_add_mul_softplus_tanh_7 --------------------------
	.section	.nv.info.triton_poi_fused__native_batch_norm_legit_no_training_add_mul_softplus_tanh_7,"",@"SHT_CUDA_INFO"
	.sectionflags	@""
	.align	4


	//----- nvinfo : EIATTR_CUDA_API_VERSION
	.align		4
        /*0000*/ 	.byte	0x04, 0x37
        /*0002*/ 	.short	(.L_11 - .L_10)
.L_10:
        /*0004*/ 	.word	0x0000007c


	//----- nvinfo : EIATTR_KPARAM_INFO
	.align		4
.L_11:
        /*0008*/ 	.byte	0x04, 0x17
        /*000a*/ 	.short	(.L_13 - .L_12)
.L_12:
        /*000c*/ 	.word	0x00000000
        /*0010*/ 	.short	0x0007
        /*0012*/ 	.short	0x0038
        /*0014*/ 	.byte	0x00, 0xf0, 0x11, 0x00


	//----- nvinfo : EIATTR_KPARAM_INFO
	.align		4
.L_13:
        /*0018*/ 	.byte	0x04, 0x17
        /*001a*/ 	.short	(.L_15 - .L_14)
.L_14:
        /*001c*/ 	.word	0x00000000
        /*0020*/ 	.short	0x0006
        /*0022*/ 	.short	0x0030
        /*0024*/ 	.byte	0x00, 0xf4, 0x21, 0x00


	//----- nvinfo : EIATTR_KPARAM_INFO
	.align		4
.L_15:
        /*0028*/ 	.byte	0x04, 0x17
        /*002a*/ 	.short	(.L_17 - .L_16)
.L_16:
        /*002c*/ 	.word	0x00000000
        /*0030*/ 	.short	0x0005
        /*0032*/ 	.short	0x0028
        /*0034*/ 	.byte	0x00, 0xf4, 0x21, 0x00


	//----- nvinfo : EIATTR_KPARAM_INFO
	.align		4
.L_17:
        /*0038*/ 	.byte	0x04, 0x17
        /*003a*/ 	.short	(.L_19 - .L_18)
.L_18:
        /*003c*/ 	.word	0x00000000
        /*0040*/ 	.short	0x0004
        /*0042*/ 	.short	0x0020
        /*0044*/ 	.byte	0x00, 0xf4, 0x21, 0x00


	//----- nvinfo : EIATTR_KPARAM_INFO
	.align		4
.L_19:
        /*0048*/ 	.byte	0x04, 0x17
        /*004a*/ 	.short	(.L_21 - .L_20)
.L_20:
        /*004c*/ 	.word	0x00000000
        /*0050*/ 	.short	0x0003
        /*0052*/ 	.short	0x0018
        /*0054*/ 	.byte	0x00, 0xf4, 0x21, 0x00


	//----- nvinfo : EIATTR_KPARAM_INFO
	.align		4
.L_21:
        /*0058*/ 	.byte	0x04, 0x17
        /*005a*/ 	.short	(.L_23 - .L_22)
.L_22:
        /*005c*/ 	.word	0x00000000
        /*0060*/ 	.short	0x0002
        /*0062*/ 	.short	0x0010
        /*0064*/ 	.byte	0x00, 0xf4, 0x21, 0x00


	//----- nvinfo : EIATTR_KPARAM_INFO
	.align		4
.L_23:
        /*0068*/ 	.byte	0x04, 0x17
        /*006a*/ 	.short	(.L_25 - .L_24)
.L_24:
        /*006c*/ 	.word	0x00000000
        /*0070*/ 	.short	0x0001
        /*0072*/ 	.short	0x0008
        /*0074*/ 	.byte	0x00, 0xf4, 0x21, 0x00


	//----- nvinfo : EIATTR_KPARAM_INFO
	.align		4
.L_25:
        /*0078*/ 	.byte	0x04, 0x17
        /*007a*/ 	.short	(.L_27 - .L_26)
.L_26:
        /*007c*/ 	.word	0x00000000
        /*0080*/ 	.short	0x0000
        /*0082*/ 	.short	0x0000
        /*0084*/ 	.byte	0x00, 0xf4, 0x21, 0x00


	//----- nvinfo : EIATTR_SPARSE_MMA_MASK
	.align		4
.L_27:
        /*0088*/ 	.byte	0x03, 0x50
        /*008a*/ 	.short	0x0000


	//----- nvinfo : EIATTR_MAXREG_COUNT
	.align		4
        /*008c*/ 	.byte	0x03, 0x1b
        /*008e*/ 	.short	0x00ff


	//----- nvinfo : EIATTR_EXIT_INSTR_OFFSETS
	.align		4
        /*0090*/ 	.byte	0x04, 0x1c
        /*0092*/ 	.short	(.L_29 - .L_28)


	//   ....[0]....
.L_28:
        /*0094*/ 	.word	0x00000b50


	//----- nvinfo : EIATTR_REQNTID
	.align		4
.L_29:
        /*0098*/ 	.byte	0x04, 0x10
        /*009a*/ 	.short	(.L_31 - .L_30)
.L_30:
        /*009c*/ 	.word	0x00000100
        /*00a0*/ 	.word	0x00000001
        /*00a4*/ 	.word	0x00000001


	//----- nvinfo : EIATTR_CRS_STACK_SIZE
	.align		4
.L_31:
        /*00a8*/ 	.byte	0x04, 0x1e
        /*00aa*/ 	.short	(.L_33 - .L_32)
.L_32:
        /*00ac*/ 	.word	0x00000000


	//----- nvinfo : EIATTR_CBANK_PARAM_SIZE
	.align		4
.L_33:
        /*00b0*/ 	.byte	0x03, 0x19
        /*00b2*/ 	.short	0x003c


	//----- nvinfo : EIATTR_PARAM_CBANK
	.align		4
        /*00b4*/ 	.byte	0x04, 0x0a
        /*00b6*/ 	.short	(.L_35 - .L_34)
	.align		4
.L_34:
        /*00b8*/ 	.word	index@(.nv.constant0.triton_poi_fused__native_batch_norm_legit_no_training_add_mul_softplus_tanh_7)
        /*00bc*/ 	.short	0x0210
        /*00be*/ 	.short	0x003c


	//----- nvinfo : EIATTR_SW_WAR
	.align		4
.L_35:
        /*00c0*/ 	.byte	0x04, 0x36
        /*00c2*/ 	.short	(.L_37 - .L_36)
.L_36:
        /*00c4*/ 	.word	0x00000008
.L_37:


//--------------------- .nv.callgraph             --------------------------
	.section	.nv.callgraph,"",@"SHT_CUDA_CALLGRAPH"
	.align	4
	.sectionentsize	8
	.align		4
        /*0000*/ 	.word	0x00000000
	.align		4
        /*0004*/ 	.word	0xffffffff
	.align		4
        /*0008*/ 	.word	0x00000000
	.align		4
        /*000c*/ 	.word	0xfffffffe
	.align		4
        /*0010*/ 	.word	0x00000000
	.align		4
        /*0014*/ 	.word	0xfffffffd
	.align		4
        /*0018*/ 	.word	0x00000000
	.align		4
        /*001c*/ 	.word	0xfffffffc


//--------------------- .nv.constant4             --------------------------
	.section	.nv.constant4,"a",@progbits
	.align	8
	.align		8
.nv.constant4:
        /*0000*/ 	.dword	_$_str
	.align		8
        /*0008*/ 	.dword	_$_str_$_2


//--------------------- .text.triton_poi_fused__native_batch_norm_legit_no_training_add_mul_softplus_tanh_7 --------------------------
	.section	.text.triton_poi_fused__native_batch_norm_legit_no_training_add_mul_softplus_tanh_7,"ax",@progbits
	.align	128
        .global         triton_poi_fused__native_batch_norm_legit_no_training_add_mul_softplus_tanh_7
        .type           triton_poi_fused__native_batch_norm_legit_no_training_add_mul_softplus_tanh_7,@function
        .size           triton_poi_fused__native_batch_norm_legit_no_training_add_mul_softplus_tanh_7,(.L_x_11 - triton_poi_fused__native_batch_norm_legit_no_training_add_mul_softplus_tanh_7)
        .other          triton_poi_fused__native_batch_norm_legit_no_training_add_mul_softplus_tanh_7,@"STO_CUDA_ENTRY STV_DEFAULT"
triton_poi_fused__native_batch_norm_legit_no_training_add_mul_softplus_tanh_7:
.text.triton_poi_fused__native_batch_norm_legit_no_training_add_mul_softplus_tanh_7:
[----:B------:R-:W0:Y:S01]  /*0000*/  LDC R1, c[0x0][0x28] ;  /* 0x00000a00ff017b82 */ /* 0x000e220000000800 */
[----:B------:R-:W1:Y:S07]  /*0010*/  S2R R0, SR_TID.X ;  /* 0x0000000000007919 */ /* 0x000e6e0000002100 */
[----:B------:R-:W2:Y:S01]  /*0020*/  LDC.64 R6, c[0x0][0x228] ;  /* 0x00008a00ff067b82 */ /* 0x000ea20000000a00 */
[----:B------:R-:W-:Y:S01]  /*0030*/  ULDC.64 UR4, c[0x0][0x208] ;  /* 0x0000820000047ab9 */ /* 0x000fe20000000a00 */
[----:B------:R-:W3:Y:S06]  /*0040*/  S2R R5, SR_CTAID.X ;  /* 0x0000000000057919 */ /* 0x000eec0000002500 */
[----:B------:R-:W4:Y:S08]  /*0050*/  LDC.64 R8, c[0x0][0x218] ;  /* 0x00008600ff087b82 */ /* 0x000f300000000a00 */
[----:B------:R-:W5:Y:S08]  /*0060*/  LDC.64 R10, c[0x0][0x220] ;  /* 0x00008800ff0a7b82 */ /* 0x000f700000000a00 */
[----:B------:R-:W5:Y:S01]  /*0070*/  LDC.64 R12, c[0x0][0x230] ;  /* 0x00008c00ff0c7b82 */ /* 0x000f620000000a00 */
[----:B-1----:R-:W-:-:S07]  /*0080*/  SHF.L.U32 R0, R0, 0x1, RZ ;  /* 0x0000000100007819 */ /* 0x002fce00000006ff */
[----:B------:R-:W1:Y:S01]  /*0090*/  LDC.64 R14, c[0x0][0x238] ;  /* 0x00008e00ff0e7b82 */ /* 0x000e620000000a00 */
[----:B---3--:R-:W-:Y:S02]  /*00a0*/  SHF.R.S32.HI R3, RZ, 0x16, R5 ;  /* 0x00000016ff037819 */ /* 0x008fe40000011405 */
[----:B------:R-:W-:Y:S02]  /*00b0*/  LOP3.LUT R0, R0, 0x1fe, RZ, 0xc0, !PT ;  /* 0x000001fe00007812 */ /* 0x000fe400078ec0ff */
[----:B------:R-:W-:Y:S02]  /*00c0*/  SGXT R3, R3, 0x1 ;  /* 0x000000010303781a */ /* 0x000fe40000000200 */
[----:B------:R-:W-:-:S04]  /*00d0*/  LEA R4, R5, R0, 0x9 ;  /* 0x0000000005047211 */ /* 0x000fc800078e48ff */
[----:B------:R-:W-:-:S04]  /*00e0*/  LEA.HI R3, R3, R4, RZ, 0x6 ;  /* 0x0000000403037211 */ /* 0x000fc800078f30ff */
[----:B------:R-:W-:-:S04]  /*00f0*/  LOP3.LUT R3, R3, 0xffffffc0, RZ, 0xc0, !PT ;  /* 0xffffffc003037812 */ /* 0x000fc800078ec0ff */
[----:B------:R-:W-:-:S05]  /*0100*/  IADD3 R3, R4, -R3, RZ ;  /* 0x8000000304037210 */ /* 0x000fca0007ffe0ff */
[----:B--2---:R-:W-:-:S06]  /*0110*/  IMAD.WIDE R6, R3, 0x4, R6 ;  /* 0x0000000403067825 */ /* 0x004fcc00078e0206 */
[----:B------:R-:W2:Y:S01]  /*0120*/  LDG.E.EL.64 R6, desc[UR4][R6.64] ;  /* 0x0000000406067981 */ /* 0x000ea2000c2e1b00 */
[----:B----4-:R-:W-:-:S04]  /*0130*/  IMAD.WIDE R8, R4, 0x4, R8 ;  /* 0x0000000404087825 */ /* 0x010fc800078e0208 */
[C---:B0----5:R-:W-:Y:S02]  /*0140*/  IMAD.WIDE R10, R3.reuse, 0x4, R10 ;  /* 0x00000004030a7825 */ /* 0x061fe400078e020a */
[----:B------:R-:W3:Y:S02]  /*0150*/  LDG.E.64 R8, desc[UR4][R8.64] ;  /* 0x0000000408087981 */ /* 0x000ee4000c1e1b00 */
[C---:B------:R-:W-:Y:S02]  /*0160*/  IMAD.WIDE R12, R3.reuse, 0x4, R12 ;  /* 0x00000004030c7825 */ /* 0x040fe400078e020c */
[----:B------:R-:W3:Y:S02]  /*0170*/  LDG.E.EL.64 R10, desc[UR4][R10.64] ;  /* 0x000000040a0a7981 */ /* 0x000ee4000c2e1b00 */
[----:B-1----:R-:W-:Y:S02]  /*0180*/  IMAD.WIDE R14, R3, 0x4, R14 ;  /* 0x00000004030e7825 */ /* 0x002fe400078e020e */
[----:B------:R-:W4:Y:S01]  /*0190*/  LDG.E.EL.64 R12, desc[UR4][R12.64] ;  /* 0x000000040c0c7981 */ /* 0x000f22000c2e1b00 */
[----:B------:R-:W0:Y:S03]  /*01a0*/  LDC.64 R2, c[0x0][0x240] ;  /* 0x00009000ff027b82 */ /* 0x000e260000000a00 */
[----:B------:R-:W4:Y:S01]  /*01b0*/  LDG.E.EL.64 R14, desc[UR4][R14.64] ;  /* 0x000000040e0e7981 */ /* 0x000f22000c2e1b00 */
[----:B0-----:R-:W-:-:S06]  /*01c0*/  IMAD.WIDE R2, R4, 0x4, R2 ;  /* 0x0000000404027825 */ /* 0x001fcc00078e0202 */
[----:B------:R-:W5:Y:S01]  /*01d0*/  LDG.E.64 R2, desc[UR4][R2.64] ;  /* 0x0000000402027981 */ /* 0x000f62000c1e1b00 */
[----:B------:R-:W-:Y:S01]  /*01e0*/  HFMA2.MMA R0, -RZ, RZ, 1.625, 0 ;  /* 0x3e800000ff007435 */ /* 0x000fe200000001ff */
[----:B------:R-:W-:Y:S01]  /*01f0*/  BSSY B0, `(.L_x_0) ;  /* 0x0000057000007945 */ /* 0x000fe20003800000 */
[----:B--2---:R-:W-:Y:S01]  /*0200*/  FADD R6, R6, 9.9999997473787516356e-06 ;  /* 0x3727c5ac06067421 */ /* 0x004fe20000000000 */
[----:B------:R-:W-:-:S03]  /*0210*/  FADD R7, R7, 9.9999997473787516356e-06 ;  /* 0x3727c5ac07077421 */ /* 0x000fc60000000000 */
[----:B------:R-:W0:Y:S01]  /*0220*/  MUFU.SQRT R5, R6 ;  /* 0x0000000600057308 */ /* 0x000e220000002000 */
[----:B---3--:R-:W-:-:S07]  /*0230*/  FADD R8, R8, -R10 ;  /* 0x8000000a08087221 */ /* 0x008fce0000000000 */
[----:B------:R-:W1:Y:S01]  /*0240*/  MUFU.SQRT R16, R7 ;  /* 0x0000000700107308 */ /* 0x000e620000002000 */
[----:B------:R-:W-:Y:S01]  /*0250*/  FADD R9, R9, -R11 ;  /* 0x8000000b09097221 */ /* 0x000fe20000000000 */
[C---:B0-----:R-:W-:Y:S02]  /*0260*/  FSETP.GT.AND P0, PT, R5.reuse, 8.50705917302346158658e+37, PT ;  /* 0x7e8000000500780b */ /* 0x041fe40003f04000 */
[----:B------:R-:W-:Y:S02]  /*0270*/  FSETP.GEU.AND P2, PT, R5, 1.175494350822287508e-38, PT ;  /* 0x008000000500780b */ /* 0x000fe40003f4e000 */
[----:B------:R-:W-:Y:S02]  /*0280*/  FSEL R6, R0, 1, P0 ;  /* 0x3f80000000067808 */ /* 0x000fe40000000000 */
[C---:B-1----:R-:W-:Y:S02]  /*0290*/  FSETP.GT.AND P1, PT, R16.reuse, 8.50705917302346158658e+37, PT ;  /* 0x7e8000001000780b */ /* 0x042fe40003f24000 */
[----:B------:R-:W-:-:S02]  /*02a0*/  FSETP.GEU.AND P3, PT, R16, 1.175494350822287508e-38, PT ;  /* 0x008000001000780b */ /* 0x000fc40003f6e000 */
[----:B------:R-:W-:-:S03]  /*02b0*/  FSEL R17, R0, 1, P1 ;  /* 0x3f80000000117808 */ /* 0x000fc60000800000 */
[----:B------:R-:W-:Y:S02]  /*02c0*/  @P0 FMUL R5, R5, 0.25 ;  /* 0x3e80000005050820 */ /* 0x000fe40000400000 */
[----:B------:R-:W-:Y:S02]  /*02d0*/  @!P2 FMUL R6, R6, 16777216 ;  /* 0x4b8000000606a820 */ /* 0x000fe40000400000 */
[----:B------:R-:W-:Y:S02]  /*02e0*/  @!P2 FMUL R5, R5, 16777216 ;  /* 0x4b8000000505a820 */ /* 0x000fe40000400000 */
[----:B------:R-:W-:-:S04]  /*02f0*/  @P1 FMUL R16, R16, 0.25 ;  /* 0x3e80000010101820 */ /* 0x000fc80000400000 */
[----:B------:R-:W0:Y:S01]  /*0300*/  MUFU.RCP R5, R5 ;  /* 0x0000000500057308 */ /* 0x000e220000001000 */
[----:B------:R-:W-:Y:S01]  /*0310*/  @!P3 FMUL R17, R17, 16777216 ;  /* 0x4b8000001111b820 */ /* 0x000fe20000400000 */
[----:B------:R-:W-:-:S06]  /*0320*/  @!P3 FMUL R16, R16, 16777216 ;  /* 0x4b8000001010b820 */ /* 0x000fcc0000400000 */
[----:B------:R-:W1:Y:S01]  /*0330*/  MUFU.RCP R16, R16 ;  /* 0x0000001000107308 */ /* 0x000e620000001000 */
[----:B0-----:R-:W-:-:S04]  /*0340*/  FMUL R7, R5, R6 ;  /* 0x0000000605077220 */ /* 0x001fc80000400000 */
[----:B------:R-:W-:Y:S01]  /*0350*/  FMUL R7, R8, R7 ;  /* 0x0000000708077220 */ /* 0x000fe20000400000 */
[----:B-1----:R-:W-:-:S03]  /*0360*/  FMUL R6, R16, R17 ;  /* 0x0000001110067220 */ /* 0x002fc60000400000 */
[----:B----4-:R-:W-:Y:S01]  /*0370*/  FFMA R5, R12, R7, R14 ;  /* 0x000000070c057223 */ /* 0x010fe2000000000e */
[----:B------:R-:W-:Y:S01]  /*0380*/  MOV R14, 0x3d39bf78 ;  /* 0x3d39bf78000e7802 */ /* 0x000fe20000000f00 */
[----:B------:R-:W-:Y:S02]  /*0390*/  FMUL R6, R9, R6 ;  /* 0x0000000609067220 */ /* 0x000fe40000400000 */
[----:B------:R-:W-:Y:S02]  /*03a0*/  FMUL R9, R5, 1.4426950216293334961 ;  /* 0x3fb8aa3b05097820 */ /* 0x000fe40000400000 */
[----:B------:R-:W-:-:S03]  /*03b0*/  FFMA R6, R13, R6, R15 ;  /* 0x000000060d067223 */ /* 0x000fc6000000000f */
[----:B------:R-:W-:Y:S01]  /*03c0*/  FSETP.GEU.AND P0, PT, R9, -126, PT ;  /* 0xc2fc00000900780b */ /* 0x000fe20003f0e000 */
[----:B------:R-:W-:-:S05]  /*03d0*/  FMUL R11, R6, 1.4426950216293334961 ;  /* 0x3fb8aa3b060b7820 */ /* 0x000fca0000400000 */
[----:B------:R-:W-:-:S07]  /*03e0*/  FSETP.GEU.AND P1, PT, R11, -126, PT ;  /* 0xc2fc00000b00780b */ /* 0x000fce0003f2e000 */
[----:B------:R-:W-:-:S04]  /*03f0*/  @!P0 FMUL R9, R9, 0.5 ;  /* 0x3f00000009098820 */ /* 0x000fc80000400000 */
[----:B------:R-:W0:Y:S02]  /*0400*/  MUFU.EX2 R7, R9 ;  /* 0x0000000900077308 */ /* 0x000e240000000800 */
[----:B------:R-:W-:-:S06]  /*0410*/  @!P1 FMUL R11, R11, 0.5 ;  /* 0x3f0000000b0b9820 */ /* 0x000fcc0000400000 */
[----:B------:R-:W1:Y:S01]  /*0420*/  MUFU.EX2 R8, R11 ;  /* 0x0000000b00087308 */ /* 0x000e620000000800 */
[----:B0-----:R-:W-:Y:S01]  /*0430*/  @!P0 FMUL R7, R7, R7 ;  /* 0x0000000707078220 */ /* 0x001fe20000400000 */
[----:B------:R-:W-:-:S03]  /*0440*/  FSETP.GT.AND P0, PT, R5, 20, PT ;  /* 0x41a000000500780b */ /* 0x000fc60003f04000 */
[C---:B------:R-:W-:Y:S01]  /*0450*/  FADD.FTZ.RZ R10, R7.reuse, 1 ;  /* 0x3f800000070a7421 */ /* 0x040fe2000001c000 */
[----:B------:R-:W-:Y:S01]  /*0460*/  ISETP.GE.U32.AND P2, PT, R7, 0x7f800000, PT ;  /* 0x7f8000000700780c */ /* 0x000fe20003f46070 */
[----:B-1----:R-:W-:-:S03]  /*0470*/  @!P1 FMUL R8, R8, R8 ;  /* 0x0000000808089220 */ /* 0x002fc60000400000 */
[----:B------:R-:W-:Y:S01]  /*0480*/  IADD3 R10, R10, -0x3f400000, RZ ;  /* 0xc0c000000a0a7810 */ /* 0x000fe20007ffe0ff */
[----:B------:R-:W-:-:S03]  /*0490*/  FADD.FTZ.RZ R12, R8, 1 ;  /* 0x3f800000080c7421 */ /* 0x000fc6000001c000 */
[----:B------:R-:W-:Y:S02]  /*04a0*/  LOP3.LUT R10, R10, 0xff800000, RZ, 0xc0, !PT ;  /* 0xff8000000a0a7812 */ /* 0x000fe400078ec0ff */
[----:B------:R-:W-:Y:S02]  /*04b0*/  ISETP.GE.U32.AND P1, PT, R8, 0x7f800000, PT ;  /* 0x7f8000000800780c */ /* 0x000fe40003f26070 */
[----:B------:R-:W-:Y:S02]  /*04c0*/  IADD3 R12, R12, -0x3f400000, RZ ;  /* 0xc0c000000c0c7810 */ /* 0x000fe40007ffe0ff */
[----:B------:R-:W-:Y:S02]  /*04d0*/  IADD3 R13, -R10, 0x40800000, RZ ;  /* 0x408000000a0d7810 */ /* 0x000fe40007ffe1ff */
[----:B------:R-:W-:Y:S02]  /*04e0*/  LOP3.LUT R9, R12, 0xff800000, RZ, 0xc0, !PT ;  /* 0xff8000000c097812 */ /* 0x000fe400078ec0ff */
[----:B------:R-:W-:Y:S01]  /*04f0*/  IADD3 R12, R7, -R10, RZ ;  /* 0x8000000a070c7210 */ /* 0x000fe20007ffe0ff */
[----:B------:R-:W-:Y:S01]  /*0500*/  FFMA.FTZ R11, R13, R0, -1 ;  /* 0xbf8000000d0b7423 */ /* 0x000fe20000010000 */
[----:B------:R-:W-:-:S02]  /*0510*/  IADD3 R15, -R9, 0x40800000, RZ ;  /* 0x40800000090f7810 */ /* 0x000fc40007ffe1ff */
[----:B------:R-:W-:Y:S01]  /*0520*/  IADD3 R13, R8, -R9, RZ ;  /* 0x80000009080d7210 */ /* 0x000fe20007ffe0ff */
[----:B------:R-:W-:Y:S01]  /*0530*/  FADD R11, R12, R11 ;  /* 0x0000000b0c0b7221 */ /* 0x000fe20000000000 */
[----:B------:R-:W-:Y:S01]  /*0540*/  I2FP.F32.S32 R9, R9 ;  /* 0x0000000900097245 */ /* 0x000fe20000201400 */
[----:B------:R-:W-:Y:S01]  /*0550*/  FFMA.FTZ R0, R15, R0, -1 ;  /* 0xbf8000000f007423 */ /* 0x000fe20000010000 */
[----:B------:R-:W-:Y:S01]  /*0560*/  I2FP.F32.S32 R10, R10 ;  /* 0x0000000a000a7245 */ /* 0x000fe20000201400 */
[----:B------:R-:W-:Y:S02]  /*0570*/  FFMA.FTZ R12, R11, -R14, 0.10546888411045074463 ;  /* 0x3dd800120b0c7423 */ /* 0x000fe4000001080e */
[----:B------:R-:W-:Y:S01]  /*0580*/  FADD R0, R13, R0 ;  /* 0x000000000d007221 */ /* 0x000fe20000000000 */
[----:B------:R-:W-:Y:S01]  /*0590*/  FMUL R9, R9, 1.1920928955078125e-07 ;  /* 0x3400000009097820 */ /* 0x000fe20000400000 */
[----:B------:R-:W-:Y:S01]  /*05a0*/  FFMA.FTZ R12, R11, R12, -0.13229703903198242188 ;  /* 0xbe0778e00b0c7423 */ /* 0x000fe2000001000c */
[----:B------:R-:W-:Y:S01]  /*05b0*/  FMUL R10, R10, 1.1920928955078125e-07 ;  /* 0x340000000a0a7820 */ /* 0x000fe20000400000 */
[----:B------:R-:W-:-:S02]  /*05c0*/  FFMA.FTZ R13, R0, -R14, 0.10546888411045074463 ;  /* 0x3dd80012000d7423 */ /* 0x000fc4000001080e */
[C---:B------:R-:W-:Y:S02]  /*05d0*/  FFMA.FTZ R12, R11.reuse, R12, 0.14491446316242218018 ;  /* 0x3e1464750b0c7423 */ /* 0x040fe4000001000c */
[C---:B------:R-:W-:Y:S02]  /*05e0*/  FFMA.FTZ R13, R0.reuse, R13, -0.13229703903198242188 ;  /* 0xbe0778e0000d7423 */ /* 0x040fe4000001000d */
[C---:B------:R-:W-:Y:S02]  /*05f0*/  FFMA.FTZ R12, R11.reuse, R12, -0.16641564667224884033 ;  /* 0xbe2a68dd0b0c7423 */ /* 0x040fe4000001000c */
[C---:B------:R-:W-:Y:S02]  /*0600*/  FFMA.FTZ R13, R0.reuse, R13, 0.14491446316242218018 ;  /* 0x3e146475000d7423 */ /* 0x040fe4000001000d */
[----:B------:R-:W-:Y:S02]  /*0610*/  FFMA.FTZ R12, R11, R12, 0.19988867640495300293 ;  /* 0x3e4caf9e0b0c7423 */ /* 0x000fe4000001000c */
[----:B------:R-:W-:-:S02]  /*0620*/  FFMA.FTZ R13, R0, R13, -0.16641564667224884033 ;  /* 0xbe2a68dd000d7423 */ /* 0x000fc4000001000d */
[C---:B------:R-:W-:Y:S02]  /*0630*/  FFMA.FTZ R12, R11.reuse, R12, -0.25000196695327758789 ;  /* 0xbe8000420b0c7423 */ /* 0x040fe4000001000c */
[C---:B------:R-:W-:Y:S02]  /*0640*/  FFMA.FTZ R13, R0.reuse, R13, 0.19988867640495300293 ;  /* 0x3e4caf9e000d7423 */ /* 0x040fe4000001000d */
[C---:B------:R-:W-:Y:S02]  /*0650*/  FFMA.FTZ R12, R11.reuse, R12, 0.33333510160446166992 ;  /* 0x3eaaaae60b0c7423 */ /* 0x040fe4000001000c */
[C---:B------:R-:W-:Y:S02]  /*0660*/  FFMA.FTZ R13, R0.reuse, R13, -0.25000196695327758789 ;  /* 0xbe800042000d7423 */ /* 0x040fe4000001000d */
[----:B------:R-:W-:Y:S02]  /*0670*/  FFMA.FTZ R12, R11, R12, -0.5 ;  /* 0xbf0000000b0c7423 */ /* 0x000fe4000001000c */
[----:B------:R-:W-:-:S02]  /*0680*/  FFMA.FTZ R13, R0, R13, 0.33333510160446166992 ;  /* 0x3eaaaae6000d7423 */ /* 0x000fc4000001000d */
[C---:B------:R-:W-:Y:S02]  /*0690*/  FMUL R12, R11.reuse, R12 ;  /* 0x0000000c0b0c7220 */ /* 0x040fe40000400000 */
[C---:B------:R-:W-:Y:S02]  /*06a0*/  FFMA.FTZ R13, R0.reuse, R13, -0.5 ;  /* 0xbf000000000d7423 */ /* 0x040fe4000001000d */
[----:B------:R-:W-:Y:S02]  /*06b0*/  FFMA.FTZ R11, R11, R12, R11 ;  /* 0x0000000c0b0b7223 */ /* 0x000fe4000001000b */
[----:B------:R-:W-:Y:S02]  /*06c0*/  FMUL R13, R0, R13 ;  /* 0x0000000d000d7220 */ /* 0x000fe40000400000 */
[----:B------:R-:W-:Y:S02]  /*06d0*/  FFMA.FTZ R10, R10, 0.69314718246459960938, R11 ;  /* 0x3f3172180a0a7823 */ /* 0x000fe4000001000b */
[----:B------:R-:W-:-:S04]  /*06e0*/  FFMA.FTZ R0, R0, R13, R0 ;  /* 0x0000000d00007223 */ /* 0x000fc80000010000 */
[----:B------:R-:W-:Y:S01]  /*06f0*/  FFMA.FTZ R9, R9, 0.69314718246459960938, R0 ;  /* 0x3f31721809097823 */ /* 0x000fe20000010000 */
[----:B------:R-:W-:Y:S06]  /*0700*/  @!P2 BRA `(.L_x_1) ;  /* 0x000000000014a947 */ /* 0x000fec0003800000 */
[C---:B------:R-:W-:Y:S02]  /*0710*/  ISETP.GE.AND P2, PT, R7.reuse, -0x407fffff, PT ;  /* 0xbf8000010700780c */ /* 0x040fe40003f46270 */
[----:B------:R-:W-:-:S11]  /*0720*/  FSETP.NEU.AND P3, PT, R7, RZ, PT ;  /* 0x000000ff0700720b */ /* 0x000fd60003f6d000 */
[----:B------:R-:W-:-:S05]  /*0730*/  @P2 MOV R0, 0x7f800000 ;  /* 0x7f80000000002802 */ /* 0x000fca0000000f00 */
[----:B------:R-:W-:-:S05]  /*0740*/  @P2 FFMA.FTZ R10, R7, R0, +INF ;  /* 0x7f800000070a2423 */ /* 0x000fca0000010000 */
[----:B------:R-:W-:-:S07]  /*0750*/  FSEL R10, R10, -RZ, P3 ;  /* 0x800000ff0a0a7208 */ /* 0x000fce0001800000 */
.L_x_1:
[----:B------:R-:W-:Y:S05]  /*0760*/  BSYNC B0 ;  /* 0x0000000000007941 */ /* 0x000fea0003800000 */
.L_x_0:
[----:B------:R-:W-:Y:S04]  /*0770*/  BSSY B0, `(.L_x_2) ;  /* 0x0000007000007945 */ /* 0x000fe80003800000 */
[----:B------:R-:W-:Y:S05]  /*0780*/  @!P1 BRA `(.L_x_3) ;  /* 0x0000000000149947 */ /* 0x000fea0003800000 */
[C---:B------:R-:W-:Y:S02]  /*0790*/  ISETP.GE.AND P1, PT, R8.reuse, -0x407fffff, PT ;  /* 0xbf8000010800780c */ /* 0x040fe40003f26270 */
[----:B------:R-:W-:-:S11]  /*07a0*/  FSETP.NEU.AND P2, PT, R8, RZ, PT ;  /* 0x000000ff0800720b */ /* 0x000fd60003f4d000 */
[----:B------:R-:W-:-:S05]  /*07b0*/  @P1 MOV R7, 0x7f800000 ;  /* 0x7f80000000071802 */ /* 0x000fca0000000f00 */
[----:B------:R-:W-:-:S05]  /*07c0*/  @P1 FFMA.FTZ R9, R8, R7, +INF ;  /* 0x7f80000008091423 */ /* 0x000fca0000010007 */
[----:B------:R-:W-:-:S07]  /*07d0*/  FSEL R9, R9, -RZ, P2 ;  /* 0x800000ff09097208 */ /* 0x000fce0001000000 */
.L_x_3:
[----:B------:R-:W-:Y:S05]  /*07e0*/  BSYNC B0 ;  /* 0x0000000000007941 */ /* 0x000fea0003800000 */
.L_x_2:
[----:B------:R-:W-:Y:S01]  /*07f0*/  FSEL R10, R5, R10, P0 ;  /* 0x0000000a050a7208 */ /* 0x000fe20000000000 */
[----:B------:R-:W-:Y:S01]  /*0800*/  BSSY B0, `(.L_x_4) ;  /* 0x0000017000007945 */ /* 0x000fe20003800000 */
[----:B------:R-:W-:-:S03]  /*0810*/  FSETP.GT.AND P0, PT, R6, 20, PT ;  /* 0x41a000000600780b */ /* 0x000fc60003f04000 */
[----:B------:R-:W-:Y:S01]  /*0820*/  FADD.FTZ R11, |R10|, -RZ ;  /* 0x800000ff0a0b7221 */ /* 0x000fe20000010200 */
[----:B------:R-:W-:-:S04]  /*0830*/  FSEL R7, R6, R9, P0 ;  /* 0x0000000906077208 */ /* 0x000fc80000000000 */
[----:B------:R-:W-:-:S13]  /*0840*/  FSETP.GE.AND P1, PT, R11, 0.60000002384185791016, PT ;  /* 0x3f19999a0b00780b */ /* 0x000fda0003f26000 */
[----:B------:R-:W-:Y:S05]  /*0850*/  @!P1 BRA `(.L_x_5) ;  /* 0x0000000000289947 */ /* 0x000fea0003800000 */
[C---:B------:R-:W-:Y:S01]  /*0860*/  FMUL R0, R11.reuse, 2.8853900432586669922 ;  /* 0x4038aa3b0b007820 */ /* 0x040fe20000400000 */
[----:B------:R-:W-:Y:S01]  /*0870*/  HFMA2.MMA R9, -RZ, RZ, 1.875, 0 ;  /* 0x3f800000ff097435 */ /* 0x000fe200000001ff */
[----:B------:R-:W-:-:S04]  /*0880*/  FSETP.GE.AND P0, PT, R11, 9.010913848876953125, PT ;  /* 0x41102cb40b00780b */ /* 0x000fc80003f06000 */
[----:B------:R-:W0:Y:S02]  /*0890*/  MUFU.EX2 R0, R0 ;  /* 0x0000000000007308 */ /* 0x000e240000000800 */
[----:B0-----:R-:W-:-:S06]  /*08a0*/  FADD R8, R0, 1 ;  /* 0x3f80000000087421 */ /* 0x001fcc0000000000 */
[----:B------:R-:W0:Y:S02]  /*08b0*/  MUFU.RCP R8, R8 ;  /* 0x0000000800087308 */ /* 0x000e240000001000 */
[----:B0-----:R-:W-:-:S05]  /*08c0*/  FFMA.FTZ R9, R8, -2, R9 ;  /* 0xc000000008097823 */ /* 0x001fca0000010009 */
[----:B------:R-:W-:-:S04]  /*08d0*/  FSEL R9, R9, 1, !P0 ;  /* 0x3f80000009097808 */ /* 0x000fc80004000000 */
[----:B------:R-:W-:Y:S01]  /*08e0*/  LOP3.LUT R9, R9, 0x80000000, R10, 0xf8, !PT ;  /* 0x8000000009097812 */ /* 0x000fe200078ef80a */
[----:B------:R-:W-:Y:S06]  /*08f0*/  BRA `(.L_x_6) ;  /* 0x00000000001c7947 */ /* 0x000fec0003800000 */
.L_x_5:
[----:B------:R-:W-:Y:S01]  /*0900*/  MOV R0, 0x3c80f082 ;  /* 0x3c80f08200007802 */ /* 0x000fe20000000f00 */
[----:B------:R-:W-:-:S04]  /*0910*/  FMUL R9, R10, R10 ;  /* 0x0000000a0a097220 */ /* 0x000fc80000400000 */
[----:B------:R-:W-:-:S04]  /*0920*/  FFMA.FTZ R0, R9, R0, -0.052303962409496307373 ;  /* 0xbd563cae09007423 */ /* 0x000fc80000010000 */
[----:B------:R-:W-:-:S04]  /*0930*/  FFMA.FTZ R0, R9, R0, 0.1331529766321182251 ;  /* 0x3e08594109007423 */ /* 0x000fc80000010000 */
[----:B------:R-:W-:-:S04]  /*0940*/  FFMA.FTZ R0, R9, R0, -0.33332768082618713379 ;  /* 0xbeaaa9ed09007423 */ /* 0x000fc80000010000 */
[----:B------:R-:W-:-:S04]  /*0950*/  FFMA.FTZ R0, R9, R0, RZ ;  /* 0x0000000009007223 */ /* 0x000fc800000100ff */
[----:B------:R-:W-:-:S07]  /*0960*/  FFMA.FTZ R9, R10, R0, R10 ;  /* 0x000000000a097223 */ /* 0x000fce000001000a */
.L_x_6:
[----:B------:R-:W-:Y:S05]  /*0970*/  BSYNC B0 ;  /* 0x0000000000007941 */ /* 0x000fea0003800000 */
.L_x_4:
[----:B------:R-:W-:Y:S01]  /*0980*/  FADD.FTZ R12, |R7|, -RZ ;  /* 0x800000ff070c7221 */ /* 0x000fe20000010200 */
[----:B------:R-:W-:Y:S01]  /*0990*/  BSSY B0, `(.L_x_7) ;  /* 0x0000015000007945 */ /* 0x000fe20003800000 */
[----:B------:R-:W-:-:S03]  /*09a0*/  SHF.R.S32.HI R13, RZ, 0x1f, R4 ;  /* 0x0000001fff0d7819 */ /* 0x000fc60000011404 */
        /* <DEDUP_REMOVED lines=12> */
.L_x_8:
[----:B------:R-:W-:Y:S01]  /*0a70*/  MOV R0, 0x3c80f082 ;  /* 0x3c80f08200007802 */ /* 0x000fe20000000f00 */
[----:B------:R-:W-:-:S04]  /*0a80*/  FMUL R11, R7, R7 ;  /* 0x00000007070b7220 */ /* 0x000fc80000400000 */
[----:B------:R-:W-:-:S04]  /*0a90*/  FFMA.FTZ R0, R11, R0, -0.052303962409496307373 ;  /* 0xbd563cae0b007423 */ /* 0x000fc80000010000 */
[----:B------:R-:W-:-:S04]  /*0aa0*/  FFMA.FTZ R0, R11, R0, 0.1331529766321182251 ;  /* 0x3e0859410b007423 */ /* 0x000fc80000010000 */
[----:B------:R-:W-:-:S04]  /*0ab0*/  FFMA.FTZ R0, R11, R0, -0.33332768082618713379 ;  /* 0xbeaaa9ed0b007423 */ /* 0x000fc80000010000 */
[----:B------:R-:W-:-:S04]  /*0ac0*/  FFMA.FTZ R0, R11, R0, RZ ;  /* 0x000000000b007223 */ /* 0x000fc800000100ff */
[----:B------:R-:W-:-:S07]  /*0ad0*/  FFMA.FTZ R7, R7, R0, R7 ;  /* 0x0000000007077223 */ /* 0x000fce0000010007 */
.L_x_9:
[----:B------:R-:W-:Y:S05]  /*0ae0*/  BSYNC B0 ;  /* 0x0000000000007941 */ /* 0x000fea0003800000 */
.L_x_7:
[----:B------:R-:W-:Y:S01]  /*0af0*/  ULDC.64 UR6, c[0x0][0x210] ;  /* 0x0000840000067ab9 */ /* 0x000fe20000000a00 */
[----:B-----5:R-:W-:Y:S01]  /*0b00*/  FFMA R2, R5, R9, R2 ;  /* 0x0000000905027223 */ /* 0x020fe20000000002 */
[----:B------:R-:W-:Y:S01]  /*0b10*/  LEA R8, P0, R4, UR6, 0x2 ;  /* 0x0000000604087c11 */ /* 0x000fe2000f8010ff */
[----:B------:R-:W-:-:S03]  /*0b20*/  FFMA R3, R6, R7, R3 ;  /* 0x0000000706037223 */ /* 0x000fc60000000003 */
[----:B------:R-:W-:-:S05]  /*0b30*/  LEA.HI.X R9, R4, UR7, R13, 0x2, P0 ;  /* 0x0000000704097c11 */ /* 0x000fca00080f140d */
[----:B------:R-:W-:Y:S01]  /*0b40*/  STG.E.64 desc[UR4][R8.64], R2 ;  /* 0x0000000208007986 */ /* 0x000fe2000c101b04 */
[----:B------:R-:W-:Y:S05]  /*0b50*/  EXIT ;  /* 0x000000000000794d */ /* 0x000fea0003800000 */
.L_x_10:
[----:B------:R-:W-:-:S00]  /*0b60*/  BRA `(.L_x_10) ;  /* 0xfffffffc00fc7947 */ /* 0x000fc0000383ffff */
[----:B------:R-:W-:-:S00]  /*0b70*/  NOP ;  /* 0x0000000000007918 */ /* 0x000fc00000000000 */
        /* <DEDUP_REMOVED lines=8> */
.L_x_11:


//--------------------- .nv.global.init           --------------------------
	.section	.nv.global.init,"aw",@progbits
.nv.global.init:
	.type		_$_str,@object
	.size		_$_str,(_$_str_$_2 - _$_str)
_$_str:
        /*0000*/ 	.byte	0x5f, 0x5f, 0x43, 0x55, 0x44, 0x41, 0x5f, 0x46, 0x54, 0x5a, 0x00
	.type		_$_str_$_2,@object
	.size		_$_str_$_2,(.L_1 - _$_str_$_2)
_$_str_$_2:
        /*000b*/ 	.byte	0x5f, 0x5f, 0x43, 0x55, 0x44, 0x41, 0x5f, 0x50, 0x52, 0x45, 0x43, 0x5f, 0x53, 0x51, 0x52, 0x54
        /*001b*/ 	.byte	0x00
.L_1:


//--------------------- .nv.constant0.triton_poi_fused__native_batch_norm_legit_no_training_add_mul_softplus_tanh_7 --------------------------
	.section	.nv.constant0.triton_poi_fused__native_batch_norm_legit_no_training_add_mul_softplus_tanh_7,"a",@progbits
	.sectionflags	@""
	.align	4
.nv.constant0.triton_poi_fused__native_batch_norm_legit_no_training_add_mul_softplus_tanh_7:
	.zero		588
